//
// Generated by NVIDIA NVVM Compiler
//
// Compiler Build ID: CL-36424714
// Cuda compilation tools, release 13.0, V13.0.88
// Based on NVVM 20.0.0
//

.version 9.0
.target sm_100
.address_size 64

	// .globl	_Z9HistogramPKiPii
// _ZZ9HistogramPKiPiiE13private_histo has been demoted

.visible .entry _Z9HistogramPKiPii(
	.param .u64 .ptr .align 1 _Z9HistogramPKiPii_param_0,
	.param .u64 .ptr .align 1 _Z9HistogramPKiPii_param_1,
	.param .u32 _Z9HistogramPKiPii_param_2
)
{
	.reg .pred 	%p<2>;
	.reg .b32 	%r<17>;
	.reg .b64 	%rd<9>;
	// demoted variable
	.shared .align 4 .b8 _ZZ9HistogramPKiPiiE13private_histo[512];
	ld.param.u64 	%rd1, [_Z9HistogramPKiPii_param_0];
	ld.param.u64 	%rd2, [_Z9HistogramPKiPii_param_1];
	ld.param.u32 	%r4, [_Z9HistogramPKiPii_param_2];
	mov.u32 	%r5, %ctaid.x;
	mov.u32 	%r6, %ntid.x;
	mov.u32 	%r1, %tid.x;
	mad.lo.s32 	%r2, %r5, %r6, %r1;
	shl.b32 	%r7, %r1, 2;
	mov.u32 	%r8, _ZZ9HistogramPKiPiiE13private_histo;
	add.s32 	%r3, %r8, %r7;
	mov.b32 	%r9, 0;
	st.shared.u32 	[%r3], %r9;
	bar.sync 	0;
	setp.ge.s32 	%p1, %r2, %r4;
	@%p1 bra 	$L__BB0_2;
	cvta.to.global.u64 	%rd3, %rd1;
	mul.wide.s32 	%rd4, %r2, 4;
	add.s64 	%rd5, %rd3, %rd4;
	ld.global.nc.u32 	%r10, [%rd5];
	shl.b32 	%r11, %r10, 2;
	add.s32 	%r13, %r8, %r11;
	atom.shared.add.u32 	%r14, [%r13], 1;
$L__BB0_2:
	cvta.to.global.u64 	%rd6, %rd2;
	bar.sync 	0;
	mul.wide.u32 	%rd7, %r1, 4;
	add.s64 	%rd8, %rd6, %rd7;
	ld.shared.u32 	%r15, [%r3];
	atom.global.add.u32 	%r16, [%rd8], %r15;
	ret;

}


// ===== COMPILED SASS (sm_100) =====

	.target	sm_100

	.elftype	@"ET_EXEC"


//--------------------- .note.nv.tkinfo           --------------------------
	.section	.note.nv.tkinfo,"",@"SHT_NOTE"
	.sectionflags	@"SHF_NOTE_NV_TKINFO"
	.tkinfo
        /*0018*/ 	.word	0x00000002
        /*0030*/ 	.string	""
        /*0030*/ 	.string	"ptxas"
        /*0030*/ 	.string	"Cuda compilation tools, release 13.0, V13.0.88"
        /*0030*/ 	.string	"Build cuda_13.0.r13.0/compiler.36424714_0"
        /*0030*/ 	.string	"-arch sm_100 -m 64 "



//--------------------- .note.nv.cuinfo           --------------------------
	.section	.note.nv.cuinfo,"",@"SHT_NOTE"
	.sectionflags	@"SHF_NOTE_NV_CUINFO"
        /*0018*/ 	.short	0x0002
        /*001a*/ 	.short	0x0064
        /*001c*/ 	.short	0x0082
	.zero		2


//--------------------- .nv.info                  --------------------------
	.section	.nv.info,"",@"SHT_CUDA_INFO"
	.align	4


	//----- nvinfo : EIATTR_REGCOUNT
	.align		4
        /*0000*/ 	.byte	0x04, 0x2f
        /*0002*/ 	.short	(.L_1 - .L_0)
	.align		4
.L_0:
        /*0004*/ 	.word	index@(_Z9HistogramPKiPii)
        /*0008*/ 	.word	0x00000009


	//----- nvinfo : EIATTR_FRAME_SIZE
	.align		4
.L_1:
        /*000c*/ 	.byte	0x04, 0x11
        /*000e*/ 	.short	(.L_3 - .L_2)
	.align		4
.L_2:
        /*0010*/ 	.word	index@(_Z9HistogramPKiPii)
        /*0014*/ 	.word	0x00000000


	//----- nvinfo : EIATTR_MIN_STACK_SIZE
	.align		4
.L_3:
        /*0018*/ 	.byte	0x04, 0x12
        /*001a*/ 	.short	(.L_5 - .L_4)
	.align		4
.L_4:
        /*001c*/ 	.word	index@(_Z9HistogramPKiPii)
        /*0020*/ 	.word	0x00000000
.L_5:


//--------------------- .nv.compat                --------------------------
	.section	.nv.compat,"",@"SHT_CUDA_COMPAT_INFO"
	.align	4
        /*0000*/ 	.byte	0x02, 0x09, 0x00, 0x00, 0x02, 0x02, 0x01, 0x00, 0x02, 0x05, 0x05, 0x00, 0x03, 0x07, 0x01, 0x01
        /*0010*/ 	.byte	0x02, 0x03, 0x00, 0x00, 0x02, 0x06, 0x01, 0x00, 0x04, 0x0b, 0x08, 0x00, 0x09, 0x00, 0x00, 0x00
        /*0020*/ 	.byte	0x00, 0x00, 0x00, 0x00


//--------------------- .nv.info._Z9HistogramPKiPii --------------------------
	.section	.nv.info._Z9HistogramPKiPii,"",@"SHT_CUDA_INFO"
	.sectionflags	@""
	.align	4


	//----- nvinfo : EIATTR_CUDA_API_VERSION
	.align		4
        /*0000*/ 	.byte	0x04, 0x37
        /*0002*/ 	.short	(.L_7 - .L_6)
.L_6:
        /*0004*/ 	.word	0x00000082


	//----- nvinfo : EIATTR_KPARAM_INFO
	.align		4
.L_7:
        /*0008*/ 	.byte	0x04, 0x17
        /*000a*/ 	.short	(.L_9 - .L_8)
.L_8:
        /*000c*/ 	.word	0x00000000
        /*0010*/ 	.short	0x0002
        /*0012*/ 	.short	0x0010
        /*0014*/ 	.byte	0x00, 0xf0, 0x11, 0x00


	//----- nvinfo : EIATTR_KPARAM_INFO
	.align		4
.L_9:
        /*0018*/ 	.byte	0x04, 0x17
        /*001a*/ 	.short	(.L_11 - .L_10)
.L_10:
        /*001c*/ 	.word	0x00000000
        /*0020*/ 	.short	0x0001
        /*0022*/ 	.short	0x0008
        /*0024*/ 	.byte	0x00, 0xf5, 0x21, 0x00


	//----- nvinfo : EIATTR_KPARAM_INFO
	.align		4
.L_11:
        /*0028*/ 	.byte	0x04, 0x17
        /*002a*/ 	.short	(.L_13 - .L_12)
.L_12:
        /*002c*/ 	.word	0x00000000
        /*0030*/ 	.short	0x0000
        /*0032*/ 	.short	0x0000
        /*0034*/ 	.byte	0x00, 0xf5, 0x21, 0x00


	//----- nvinfo : EIATTR_SPARSE_MMA_MASK
	.align		4
.L_13:
        /*0038*/ 	.byte	0x03, 0x50
        /*003a*/ 	.short	0x0000


	//----- nvinfo : EIATTR_MAXREG_COUNT
	.align		4
        /*003c*/ 	.byte	0x03, 0x1b
        /*003e*/ 	.short	0x00ff


	//----- nvinfo : EIATTR_NUM_BARRIERS
	.align		4
        /*0040*/ 	.byte	0x02, 0x4c
        /*0042*/ 	.byte	0x01
	.zero		1


	//----- nvinfo : EIATTR_MERCURY_ISA_VERSION
	.align		4
        /*0044*/ 	.byte	0x03, 0x5f
        /*0046*/ 	.short	0x0101


	//----- nvinfo : EIATTR_VRC_CTA_INIT_COUNT
	.align		4
        /*0048*/ 	.byte	0x02, 0x4a
	.zero		1
	.zero		1


	//----- nvinfo : EIATTR_EXIT_INSTR_OFFSETS
	.align		4
        /*004c*/ 	.byte	0x04, 0x1c
        /*004e*/ 	.short	(.L_15 - .L_14)


	//   ....[0]....
.L_14:
        /*0050*/ 	.word	0x000001b0


	//----- nvinfo : EIATTR_CRS_STACK_SIZE
	.align		4
.L_15:
        /*0054*/ 	.byte	0x04, 0x1e
        /*0056*/ 	.short	(.L_17 - .L_16)
.L_16:
        /*0058*/ 	.word	0x00000000


	//----- nvinfo : EIATTR_CBANK_PARAM_SIZE
	.align		4
.L_17:
        /*005c*/ 	.byte	0x03, 0x19
        /*005e*/ 	.short	0x0014


	//----- nvinfo : EIATTR_PARAM_CBANK
	.align		4
        /*0060*/ 	.byte	0x04, 0x0a
        /*0062*/ 	.short	(.L_19 - .L_18)
	.align		4
.L_18:
        /*0064*/ 	.word	index@(.nv.constant0._Z9HistogramPKiPii)
        /*0068*/ 	.short	0x0380
        /*006a*/ 	.short	0x0014


	//----- nvinfo : EIATTR_SW_WAR
	.align		4
.L_19:
        /*006c*/ 	.byte	0x04, 0x36
        /*006e*/ 	.short	(.L_21 - .L_20)
.L_20:
        /*0070*/ 	.word	0x00000008
.L_21:


//--------------------- .nv.callgraph             --------------------------
	.section	.nv.callgraph,"",@"SHT_CUDA_CALLGRAPH"
	.align	4
	.sectionentsize	8
	.align		4
        /*0000*/ 	.word	0x00000000
	.align		4
        /*0004*/ 	.word	0xffffffff
	.align		4
        /*0008*/ 	.word	0x00000000
	.align		4
        /*000c*/ 	.word	0xfffffffe
	.align		4
        /*0010*/ 	.word	0x00000000
	.align		4
        /*0014*/ 	.word	0xfffffffd
	.align		4
        /*0018*/ 	.word	0x00000000
	.align		4
        /*001c*/ 	.word	0xfffffffc


//--------------------- .text._Z9HistogramPKiPii  --------------------------
	.section	.text._Z9HistogramPKiPii,"ax",@progbits
	.align	128
        .global         _Z9HistogramPKiPii
        .type           _Z9HistogramPKiPii,@function
        .size           _Z9HistogramPKiPii,(.L_x_3 - _Z9HistogramPKiPii)
        .other          _Z9HistogramPKiPii,@"STO_CUDA_ENTRY STV_DEFAULT"
_Z9HistogramPKiPii:
.text._Z9HistogramPKiPii:
[----:B------:R-:W-:Y:S01]  /*0000*/  LDC R1, c[0x0][0x37c] ;  /* 0x0000df00ff017b82 */ /* 0x000fe20000000800 */
[----:B------:R-:W0:Y:S07]  /*0010*/  S2R R6, SR_TID.X ;  /* 0x0000000000067919 */ /* 0x000e2e0000002100 */
[----:B------:R-:W0:Y:S01]  /*0020*/  S2UR UR6, SR_CTAID.X ;  /* 0x00000000000679c3 */ /* 0x000e220000002500 */
[----:B------:R-:W1:Y:S01]  /*0030*/  LDCU UR7, c[0x0][0x390] ;  /* 0x00007200ff0777ac */ /* 0x000e620008000800 */
[----:B------:R-:W-:Y:S01]  /*0040*/  BSSY.RECONVERGENT B0, `(.L_x_0) ;  /* 0x0000011000007945 */ /* 0x000fe20003800200 */
[----:B------:R-:W-:-:S05]  /*0050*/  UMOV UR4, 0x400 ;  /* 0x0000040000047882 */ /* 0x000fca0000000000 */
[----:B------:R-:W0:Y:S08]  /*0060*/  LDC R5, c[0x0][0x360] ;  /* 0x0000d800ff057b82 */ /* 0x000e300000000800 */
[----:B------:R-:W2:Y:S01]  /*0070*/  S2UR UR5, SR_CgaCtaId ;  /* 0x00000000000579c3 */ /* 0x000ea20000008800 */
[----:B0-----:R-:W-:-:S05]  /*0080*/  IMAD R5, R5, UR6, R6 ;  /* 0x0000000605057c24 */ /* 0x001fca000f8e0206 */
[----:B-1----:R-:W-:Y:S01]  /*0090*/  ISETP.GE.AND P0, PT, R5, UR7, PT ;  /* 0x0000000705007c0c */ /* 0x002fe2000bf06270 */
[----:B------:R-:W0:Y:S01]  /*00a0*/  LDCU.64 UR6, c[0x0][0x358] ;  /* 0x00006b00ff0677ac */ /* 0x000e220008000a00 */
[----:B--2---:R-:W-:-:S06]  /*00b0*/  ULEA UR4, UR5, UR4, 0x18 ;  /* 0x0000000405047291 */ /* 0x004fcc000f8ec0ff */
[----:B------:R-:W-:-:S05]  /*00c0*/  LEA R0, R6, UR4, 0x2 ;  /* 0x0000000406007c11 */ /* 0x000fca000f8e10ff */
[----:B------:R1:W-:Y:S01]  /*00d0*/  STS [R0], RZ ;  /* 0x000000ff00007388 */ /* 0x0003e20000000800 */
[----:B------:R-:W-:Y:S06]  /*00e0*/  BAR.SYNC.DEFER_BLOCKING 0x0 ;  /* 0x0000000000007b1d */ /* 0x000fec0000010000 */
[----:B------:R-:W-:Y:S05]  /*00f0*/  @P0 BRA `(.L_x_1) ;  /* 0x0000000000140947 */ /* 0x000fea0003800000 */
[----:B------:R-:W2:Y:S02]  /*0100*/  LDC.64 R2, c[0x0][0x380] ;  /* 0x0000e000ff027b82 */ /* 0x000ea40000000a00 */
[----:B--2---:R-:W-:-:S06]  /*0110*/  IMAD.WIDE R2, R5, 0x4, R2 ;  /* 0x0000000405027825 */ /* 0x004fcc00078e0202 */
[----:B0-----:R-:W2:Y:S02]  /*0120*/  LDG.E.CONSTANT R2, desc[UR6][R2.64] ;  /* 0x0000000602027981 */ /* 0x001ea4000c1e9900 */
[----:B--2---:R-:W-:-:S05]  /*0130*/  LEA R4, R2, UR4, 0x2 ;  /* 0x0000000402047c11 */ /* 0x004fca000f8e10ff */
[----:B------:R2:W-:Y:S02]  /*0140*/  ATOMS.POPC.INC.32 RZ, [R4+URZ] ;  /* 0x0000000004ff7f8c */ /* 0x0005e4000d8000ff */
.L_x_1:
[----:B0-----:R-:W-:Y:S05]  /*0150*/  BSYNC.RECONVERGENT B0 ;  /* 0x0000000000007941 */ /* 0x001fea0003800200 */
.L_x_0:
[----:B------:R-:W-:Y:S08]  /*0160*/  BAR.SYNC.DEFER_BLOCKING 0x0 ;  /* 0x0000000000007b1d */ /* 0x000ff00000010000 */
[----:B------:R-:W0:Y:S01]  /*0170*/  LDC.64 R2, c[0x0][0x388] ;  /* 0x0000e200ff027b82 */ /* 0x000e220000000a00 */
[----:B------:R-:W3:Y:S01]  /*0180*/  LDS R5, [R0] ;  /* 0x0000000000057984 */ /* 0x000ee20000000800 */
[----:B0-----:R-:W-:-:S05]  /*0190*/  IMAD.WIDE.U32 R2, R6, 0x4, R2 ;  /* 0x0000000406027825 */ /* 0x001fca00078e0002 */
[----:B---3--:R-:W-:Y:S01]  /*01a0*/  REDG.E.ADD.STRONG.GPU desc[UR6][R2.64], R5 ;  /* 0x000000050200798e */ /* 0x008fe2000c12e106 */
[----:B------:R-:W-:Y:S05]  /*01b0*/  EXIT ;  /* 0x000000000000794d */ /* 0x000fea0003800000 */
.L_x_2:
[----:B------:R-:W-:-:S00]  /*01c0*/  BRA `(.L_x_2) ;  /* 0xfffffffc00fc7947 */ /* 0x000fc0000383ffff */
[----:B------:R-:W-:-:S00]  /*01d0*/  NOP ;  /* 0x0000000000007918 */ /* 0x000fc00000000000 */
        /* <DEDUP_REMOVED lines=10> */
.L_x_3:


//--------------------- .nv.shared._Z9HistogramPKiPii --------------------------
	.section	.nv.shared._Z9HistogramPKiPii,"aw",@nobits
	.sectionflags	@""
	.align	4
.nv.shared._Z9HistogramPKiPii:
	.zero		1536


//--------------------- .nv.shared.reserved.0     --------------------------
	.section	.nv.shared.reserved.0,"aw",@nobits
	.weak		__nv_reservedSMEM_offset_0_alias
	.size		__nv_reservedSMEM_offset_0_alias, 0, 64
	.other		__nv_reservedSMEM_offset_0_alias,@"STO_CUDA_RESERVED_SHARED STV_DEFAULT"
__nv_reservedSMEM_offset_0_alias:
	.zero		0
	.zero		64


//--------------------- .nv.constant0._Z9HistogramPKiPii --------------------------
	.section	.nv.constant0._Z9HistogramPKiPii,"a",@progbits
	.sectionflags	@""
	.align	4
.nv.constant0._Z9HistogramPKiPii:
	.zero		916


//--------------------- SYMBOLS --------------------------

	.type		.nv.reservedSmem.offset0,@object
	.size		.nv.reservedSmem.offset0,0x4
	.type		.nv.reservedSmem.cap,@object
	.size		.nv.reservedSmem.cap,0x4
